//
// Generated by NVIDIA NVVM Compiler
//
// Compiler Build ID: CL-36424714
// Cuda compilation tools, release 13.0, V13.0.88
// Based on NVVM 20.0.0
//

.version 9.0
.target sm_100
.address_size 64

	// .globl	_Z7reduce0PdS_
.extern .shared .align 16 .b8 sdata[];

.visible .entry _Z7reduce0PdS_(
	.param .u64 .ptr .align 1 _Z7reduce0PdS__param_0,
	.param .u64 .ptr .align 1 _Z7reduce0PdS__param_1
)
{
	.reg .pred 	%p<5>;
	.reg .b32 	%r<16>;
	.reg .b64 	%rd<9>;
	.reg .b64 	%fd<6>;

	ld.param.u64 	%rd2, [_Z7reduce0PdS__param_0];
	ld.param.u64 	%rd1, [_Z7reduce0PdS__param_1];
	cvta.to.global.u64 	%rd3, %rd2;
	mov.u32 	%r1, %tid.x;
	mov.u32 	%r2, %ctaid.x;
	mov.u32 	%r3, %ntid.x;
	mad.lo.s32 	%r7, %r2, %r3, %r1;
	mul.wide.u32 	%rd4, %r7, 8;
	add.s64 	%rd5, %rd3, %rd4;
	ld.global.f64 	%fd1, [%rd5];
	shl.b32 	%r8, %r1, 3;
	mov.u32 	%r9, sdata;
	add.s32 	%r4, %r9, %r8;
	st.shared.f64 	[%r4], %fd1;
	bar.sync 	0;
	setp.lt.u32 	%p1, %r3, 2;
	@%p1 bra 	$L__BB0_5;
	mov.b32 	%r15, 1;
$L__BB0_2:
	shl.b32 	%r6, %r15, 1;
	add.s32 	%r11, %r6, -1;
	and.b32  	%r12, %r11, %r1;
	setp.ne.s32 	%p2, %r12, 0;
	@%p2 bra 	$L__BB0_4;
	shl.b32 	%r13, %r15, 3;
	add.s32 	%r14, %r4, %r13;
	ld.shared.f64 	%fd2, [%r14];
	ld.shared.f64 	%fd3, [%r4];
	add.f64 	%fd4, %fd2, %fd3;
	st.shared.f64 	[%r4], %fd4;
$L__BB0_4:
	setp.lt.u32 	%p3, %r6, %r3;
	mov.u32 	%r15, %r6;
	@%p3 bra 	$L__BB0_2;
$L__BB0_5:
	bar.sync 	0;
	setp.ne.s32 	%p4, %r1, 0;
	@%p4 bra 	$L__BB0_7;
	ld.shared.f64 	%fd5, [sdata];
	cvta.to.global.u64 	%rd6, %rd1;
	mul.wide.u32 	%rd7, %r2, 8;
	add.s64 	%rd8, %rd6, %rd7;
	st.global.f64 	[%rd8], %fd5;
$L__BB0_7:
	ret;

}
	// .globl	_Z7reduce1PdS_
.visible .entry _Z7reduce1PdS_(
	.param .u64 .ptr .align 1 _Z7reduce1PdS__param_0,
	.param .u64 .ptr .align 1 _Z7reduce1PdS__param_1
)
{
	.reg .pred 	%p<5>;
	.reg .b32 	%r<19>;
	.reg .b64 	%rd<9>;
	.reg .b64 	%fd<6>;

	ld.param.u64 	%rd2, [_Z7reduce1PdS__param_0];
	ld.param.u64 	%rd1, [_Z7reduce1PdS__param_1];
	cvta.to.global.u64 	%rd3, %rd2;
	mov.u32 	%r1, %tid.x;
	mov.u32 	%r2, %ctaid.x;
	mov.u32 	%r3, %ntid.x;
	mad.lo.s32 	%r7, %r2, %r3, %r1;
	mul.wide.u32 	%rd4, %r7, 8;
	add.s64 	%rd5, %rd3, %rd4;
	ld.global.f64 	%fd1, [%rd5];
	shl.b32 	%r8, %r1, 3;
	mov.u32 	%r9, sdata;
	add.s32 	%r10, %r9, %r8;
	st.shared.f64 	[%r10], %fd1;
	bar.sync 	0;
	setp.lt.u32 	%p1, %r3, 2;
	@%p1 bra 	$L__BB1_5;
	mov.b32 	%r18, 1;
$L__BB1_2:
	shl.b32 	%r5, %r18, 1;
	mul.lo.s32 	%r6, %r5, %r1;
	setp.ge.u32 	%p2, %r6, %r3;
	@%p2 bra 	$L__BB1_4;
	add.s32 	%r12, %r6, %r18;
	shl.b32 	%r13, %r12, 3;
	add.s32 	%r15, %r9, %r13;
	ld.shared.f64 	%fd2, [%r15];
	shl.b32 	%r16, %r6, 3;
	add.s32 	%r17, %r9, %r16;
	ld.shared.f64 	%fd3, [%r17];
	add.f64 	%fd4, %fd2, %fd3;
	st.shared.f64 	[%r17], %fd4;
$L__BB1_4:
	bar.sync 	0;
	setp.lt.u32 	%p3, %r5, %r3;
	mov.u32 	%r18, %r5;
	@%p3 bra 	$L__BB1_2;
$L__BB1_5:
	setp.ne.s32 	%p4, %r1, 0;
	@%p4 bra 	$L__BB1_7;
	ld.shared.f64 	%fd5, [sdata];
	cvta.to.global.u64 	%rd6, %rd1;
	mul.wide.u32 	%rd7, %r2, 8;
	add.s64 	%rd8, %rd6, %rd7;
	st.global.f64 	[%rd8], %fd5;
$L__BB1_7:
	ret;

}
	// .globl	_Z7reduce2PdS_
.visible .entry _Z7reduce2PdS_(
	.param .u64 .ptr .align 1 _Z7reduce2PdS__param_0,
	.param .u64 .ptr .align 1 _Z7reduce2PdS__param_1
)
{
	.reg .pred 	%p<5>;
	.reg .b32 	%r<13>;
	.reg .b64 	%rd<9>;
	.reg .b64 	%fd<6>;

	ld.param.u64 	%rd2, [_Z7reduce2PdS__param_0];
	ld.param.u64 	%rd1, [_Z7reduce2PdS__param_1];
	cvta.to.global.u64 	%rd3, %rd2;
	mov.u32 	%r1, %tid.x;
	mov.u32 	%r2, %ctaid.x;
	mov.u32 	%r12, %ntid.x;
	mad.lo.s32 	%r7, %r2, %r12, %r1;
	mul.wide.u32 	%rd4, %r7, 8;
	add.s64 	%rd5, %rd3, %rd4;
	ld.global.f64 	%fd1, [%rd5];
	shl.b32 	%r8, %r1, 3;
	mov.u32 	%r9, sdata;
	add.s32 	%r4, %r9, %r8;
	st.shared.f64 	[%r4], %fd1;
	bar.sync 	0;
	setp.lt.u32 	%p1, %r12, 2;
	@%p1 bra 	$L__BB2_4;
$L__BB2_1:
	shr.u32 	%r6, %r12, 1;
	setp.ge.u32 	%p2, %r1, %r6;
	@%p2 bra 	$L__BB2_3;
	shl.b32 	%r10, %r6, 3;
	add.s32 	%r11, %r4, %r10;
	ld.shared.f64 	%fd2, [%r11];
	ld.shared.f64 	%fd3, [%r4];
	add.f64 	%fd4, %fd2, %fd3;
	st.shared.f64 	[%r4], %fd4;
$L__BB2_3:
	bar.sync 	0;
	setp.gt.u32 	%p3, %r12, 3;
	mov.u32 	%r12, %r6;
	@%p3 bra 	$L__BB2_1;
$L__BB2_4:
	setp.ne.s32 	%p4, %r1, 0;
	@%p4 bra 	$L__BB2_6;
	ld.shared.f64 	%fd5, [sdata];
	cvta.to.global.u64 	%rd6, %rd1;
	mul.wide.u32 	%rd7, %r2, 8;
	add.s64 	%rd8, %rd6, %rd7;
	st.global.f64 	[%rd8], %fd5;
$L__BB2_6:
	ret;

}
	// .globl	_Z7reduce3PdS_
.visible .entry _Z7reduce3PdS_(
	.param .u64 .ptr .align 1 _Z7reduce3PdS__param_0,
	.param .u64 .ptr .align 1 _Z7reduce3PdS__param_1
)
{
	.reg .pred 	%p<5>;
	.reg .b32 	%r<16>;
	.reg .b64 	%rd<11>;
	.reg .b64 	%fd<8>;

	ld.param.u64 	%rd2, [_Z7reduce3PdS__param_0];
	ld.param.u64 	%rd1, [_Z7reduce3PdS__param_1];
	cvta.to.global.u64 	%rd3, %rd2;
	mov.u32 	%r1, %tid.x;
	mov.u32 	%r2, %ctaid.x;
	mov.u32 	%r15, %ntid.x;
	mul.lo.s32 	%r7, %r15, %r2;
	shl.b32 	%r8, %r7, 1;
	add.s32 	%r9, %r8, %r1;
	mul.wide.u32 	%rd4, %r9, 8;
	add.s64 	%rd5, %rd3, %rd4;
	ld.global.f64 	%fd1, [%rd5];
	add.s32 	%r10, %r9, %r15;
	mul.wide.u32 	%rd6, %r10, 8;
	add.s64 	%rd7, %rd3, %rd6;
	ld.global.f64 	%fd2, [%rd7];
	add.f64 	%fd3, %fd1, %fd2;
	shl.b32 	%r11, %r1, 3;
	mov.u32 	%r12, sdata;
	add.s32 	%r4, %r12, %r11;
	st.shared.f64 	[%r4], %fd3;
	bar.sync 	0;
	setp.lt.u32 	%p1, %r15, 2;
	@%p1 bra 	$L__BB3_4;
$L__BB3_1:
	shr.u32 	%r6, %r15, 1;
	setp.ge.u32 	%p2, %r1, %r6;
	@%p2 bra 	$L__BB3_3;
	shl.b32 	%r13, %r6, 3;
	add.s32 	%r14, %r4, %r13;
	ld.shared.f64 	%fd4, [%r14];
	ld.shared.f64 	%fd5, [%r4];
	add.f64 	%fd6, %fd4, %fd5;
	st.shared.f64 	[%r4], %fd6;
$L__BB3_3:
	bar.sync 	0;
	setp.gt.u32 	%p3, %r15, 3;
	mov.u32 	%r15, %r6;
	@%p3 bra 	$L__BB3_1;
$L__BB3_4:
	setp.ne.s32 	%p4, %r1, 0;
	@%p4 bra 	$L__BB3_6;
	ld.shared.f64 	%fd7, [sdata];
	cvta.to.global.u64 	%rd8, %rd1;
	mul.wide.u32 	%rd9, %r2, 8;
	add.s64 	%rd10, %rd8, %rd9;
	st.global.f64 	[%rd10], %fd7;
$L__BB3_6:
	ret;

}
	// .globl	_Z7reduce4PdS_
.visible .entry _Z7reduce4PdS_(
	.param .u64 .ptr .align 1 _Z7reduce4PdS__param_0,
	.param .u64 .ptr .align 1 _Z7reduce4PdS__param_1
)
{
	.reg .pred 	%p<6>;
	.reg .b32 	%r<16>;
	.reg .b64 	%rd<11>;
	.reg .b64 	%fd<21>;

	ld.param.u64 	%rd2, [_Z7reduce4PdS__param_0];
	ld.param.u64 	%rd1, [_Z7reduce4PdS__param_1];
	cvta.to.global.u64 	%rd3, %rd2;
	mov.u32 	%r1, %tid.x;
	mov.u32 	%r2, %ctaid.x;
	mov.u32 	%r15, %ntid.x;
	mul.lo.s32 	%r7, %r15, %r2;
	shl.b32 	%r8, %r7, 1;
	add.s32 	%r9, %r8, %r1;
	mul.wide.u32 	%rd4, %r9, 8;
	add.s64 	%rd5, %rd3, %rd4;
	ld.global.f64 	%fd1, [%rd5];
	add.s32 	%r10, %r9, %r15;
	mul.wide.u32 	%rd6, %r10, 8;
	add.s64 	%rd7, %rd3, %rd6;
	ld.global.f64 	%fd2, [%rd7];
	add.f64 	%fd3, %fd1, %fd2;
	shl.b32 	%r11, %r1, 3;
	mov.u32 	%r12, sdata;
	add.s32 	%r4, %r12, %r11;
	st.shared.f64 	[%r4], %fd3;
	bar.sync 	0;
	setp.lt.u32 	%p1, %r15, 66;
	@%p1 bra 	$L__BB4_4;
$L__BB4_1:
	shr.u32 	%r6, %r15, 1;
	setp.ge.u32 	%p2, %r1, %r6;
	@%p2 bra 	$L__BB4_3;
	shl.b32 	%r13, %r6, 3;
	add.s32 	%r14, %r4, %r13;
	ld.shared.f64 	%fd4, [%r14];
	ld.shared.f64 	%fd5, [%r4];
	add.f64 	%fd6, %fd4, %fd5;
	st.shared.f64 	[%r4], %fd6;
$L__BB4_3:
	bar.sync 	0;
	setp.gt.u32 	%p3, %r15, 131;
	mov.u32 	%r15, %r6;
	@%p3 bra 	$L__BB4_1;
$L__BB4_4:
	setp.gt.u32 	%p4, %r1, 31;
	@%p4 bra 	$L__BB4_7;
	ld.shared.f64 	%fd7, [%r4+256];
	ld.shared.f64 	%fd8, [%r4];
	add.f64 	%fd9, %fd7, %fd8;
	ld.shared.f64 	%fd10, [%r4+128];
	add.f64 	%fd11, %fd9, %fd10;
	ld.shared.f64 	%fd12, [%r4+64];
	add.f64 	%fd13, %fd11, %fd12;
	ld.shared.f64 	%fd14, [%r4+32];
	add.f64 	%fd15, %fd13, %fd14;
	ld.shared.f64 	%fd16, [%r4+16];
	add.f64 	%fd17, %fd15, %fd16;
	ld.shared.f64 	%fd18, [%r4+8];
	add.f64 	%fd19, %fd17, %fd18;
	st.shared.f64 	[%r4], %fd19;
	setp.ne.s32 	%p5, %r1, 0;
	@%p5 bra 	$L__BB4_7;
	ld.shared.f64 	%fd20, [sdata];
	cvta.to.global.u64 	%rd8, %rd1;
	mul.wide.u32 	%rd9, %r2, 8;
	add.s64 	%rd10, %rd8, %rd9;
	st.global.f64 	[%rd10], %fd20;
$L__BB4_7:
	ret;

}


// ===== COMPILED SASS (sm_100) =====

	.target	sm_100

	.elftype	@"ET_EXEC"


//--------------------- .note.nv.tkinfo           --------------------------
	.section	.note.nv.tkinfo,"",@"SHT_NOTE"
	.sectionflags	@"SHF_NOTE_NV_TKINFO"
	.tkinfo
        /*0018*/ 	.word	0x00000002
        /*0030*/ 	.string	""
        /*0030*/ 	.string	"ptxas"
        /*0030*/ 	.string	"Cuda compilation tools, release 13.0, V13.0.88"
        /*0030*/ 	.string	"Build cuda_13.0.r13.0/compiler.36424714_0"
        /*0030*/ 	.string	"-arch sm_100 -m 64 "



//--------------------- .note.nv.cuinfo           --------------------------
	.section	.note.nv.cuinfo,"",@"SHT_NOTE"
	.sectionflags	@"SHF_NOTE_NV_CUINFO"
        /*0018*/ 	.short	0x0002
        /*001a*/ 	.short	0x0064
        /*001c*/ 	.short	0x0082
	.zero		2


//--------------------- .nv.info                  --------------------------
	.section	.nv.info,"",@"SHT_CUDA_INFO"
	.align	4


	//----- nvinfo : EIATTR_REGCOUNT
	.align		4
        /*0000*/ 	.byte	0x04, 0x2f
        /*0002*/ 	.short	(.L_1 - .L_0)
	.align		4
.L_0:
        /*0004*/ 	.word	index@(_Z7reduce0PdS_)
        /*0008*/ 	.word	0x0000000d


	//----- nvinfo : EIATTR_FRAME_SIZE
	.align		4
.L_1:
        /*000c*/ 	.byte	0x04, 0x11
        /*000e*/ 	.short	(.L_3 - .L_2)
	.align		4
.L_2:
        /*0010*/ 	.word	index@(_Z7reduce0PdS_)
        /*0014*/ 	.word	0x00000000


	//----- nvinfo : EIATTR_REGCOUNT
	.align		4
.L_3:
        /*0018*/ 	.byte	0x04, 0x2f
        /*001a*/ 	.short	(.L_5 - .L_4)
	.align		4
.L_4:
        /*001c*/ 	.word	index@(_Z7reduce1PdS_)
        /*0020*/ 	.word	0x0000000c


	//----- nvinfo : EIATTR_FRAME_SIZE
	.align		4
.L_5:
        /*0024*/ 	.byte	0x04, 0x11
        /*0026*/ 	.short	(.L_7 - .L_6)
	.align		4
.L_6:
        /*0028*/ 	.word	index@(_Z7reduce1PdS_)
        /*002c*/ 	.word	0x00000000


	//----- nvinfo : EIATTR_REGCOUNT
	.align		4
.L_7:
        /*0030*/ 	.byte	0x04, 0x2f
        /*0032*/ 	.short	(.L_9 - .L_8)
	.align		4
.L_8:
        /*0034*/ 	.word	index@(_Z7reduce2PdS_)
        /*0038*/ 	.word	0x0000000d


	//----- nvinfo : EIATTR_FRAME_SIZE
	.align		4
.L_9:
        /*003c*/ 	.byte	0x04, 0x11
        /*003e*/ 	.short	(.L_11 - .L_10)
	.align		4
.L_10:
        /*0040*/ 	.word	index@(_Z7reduce2PdS_)
        /*0044*/ 	.word	0x00000000


	//----- nvinfo : EIATTR_REGCOUNT
	.align		4
.L_11:
        /*0048*/ 	.byte	0x04, 0x2f
        /*004a*/ 	.short	(.L_13 - .L_12)
	.align		4
.L_12:
        /*004c*/ 	.word	index@(_Z7reduce3PdS_)
        /*0050*/ 	.word	0x0000000e


	//----- nvinfo : EIATTR_FRAME_SIZE
	.align		4
.L_13:
        /*0054*/ 	.byte	0x04, 0x11
        /*0056*/ 	.short	(.L_15 - .L_14)
	.align		4
.L_14:
        /*0058*/ 	.word	index@(_Z7reduce3PdS_)
        /*005c*/ 	.word	0x00000000


	//----- nvinfo : EIATTR_REGCOUNT
	.align		4
.L_15:
        /*0060*/ 	.byte	0x04, 0x2f
        /*0062*/ 	.short	(.L_17 - .L_16)
	.align		4
.L_16:
        /*0064*/ 	.word	index@(_Z7reduce4PdS_)
        /*0068*/ 	.word	0x00000012


	//----- nvinfo : EIATTR_FRAME_SIZE
	.align		4
.L_17:
        /*006c*/ 	.byte	0x04, 0x11
        /*006e*/ 	.short	(.L_19 - .L_18)
	.align		4
.L_18:
        /*0070*/ 	.word	index@(_Z7reduce4PdS_)
        /*0074*/ 	.word	0x00000000


	//----- nvinfo : EIATTR_MIN_STACK_SIZE
	.align		4
.L_19:
        /*0078*/ 	.byte	0x04, 0x12
        /*007a*/ 	.short	(.L_21 - .L_20)
	.align		4
.L_20:
        /*007c*/ 	.word	index@(_Z7reduce4PdS_)
        /*0080*/ 	.word	0x00000000


	//----- nvinfo : EIATTR_MIN_STACK_SIZE
	.align		4
.L_21:
        /*0084*/ 	.byte	0x04, 0x12
        /*0086*/ 	.short	(.L_23 - .L_22)
	.align		4
.L_22:
        /*0088*/ 	.word	index@(_Z7reduce3PdS_)
        /*008c*/ 	.word	0x00000000


	//----- nvinfo : EIATTR_MIN_STACK_SIZE
	.align		4
.L_23:
        /*0090*/ 	.byte	0x04, 0x12
        /*0092*/ 	.short	(.L_25 - .L_24)
	.align		4
.L_24:
        /*0094*/ 	.word	index@(_Z7reduce2PdS_)
        /*0098*/ 	.word	0x00000000


	//----- nvinfo : EIATTR_MIN_STACK_SIZE
	.align		4
.L_25:
        /*009c*/ 	.byte	0x04, 0x12
        /*009e*/ 	.short	(.L_27 - .L_26)
	.align		4
.L_26:
        /*00a0*/ 	.word	index@(_Z7reduce1PdS_)
        /*00a4*/ 	.word	0x00000000


	//----- nvinfo : EIATTR_MIN_STACK_SIZE
	.align		4
.L_27:
        /*00a8*/ 	.byte	0x04, 0x12
        /*00aa*/ 	.short	(.L_29 - .L_28)
	.align		4
.L_28:
        /*00ac*/ 	.word	index@(_Z7reduce0PdS_)
        /*00b0*/ 	.word	0x00000000
.L_29:


//--------------------- .nv.compat                --------------------------
	.section	.nv.compat,"",@"SHT_CUDA_COMPAT_INFO"
	.align	4
        /*0000*/ 	.byte	0x02, 0x09, 0x00, 0x00, 0x02, 0x02, 0x01, 0x00, 0x02, 0x05, 0x05, 0x00, 0x03, 0x07, 0x01, 0x01
        /*0010*/ 	.byte	0x02, 0x03, 0x00, 0x00, 0x02, 0x06, 0x01, 0x00, 0x04, 0x0b, 0x08, 0x00, 0x01, 0x00, 0x00, 0x00
        /*0020*/ 	.byte	0x00, 0x00, 0x00, 0x00


//--------------------- .nv.info._Z7reduce4PdS_   --------------------------
	.section	.nv.info._Z7reduce4PdS_,"",@"SHT_CUDA_INFO"
	.sectionflags	@""
	.align	4


	//----- nvinfo : EIATTR_CUDA_API_VERSION
	.align		4
        /*0000*/ 	.byte	0x04, 0x37
        /*0002*/ 	.short	(.L_31 - .L_30)
.L_30:
        /*0004*/ 	.word	0x00000082


	//----- nvinfo : EIATTR_KPARAM_INFO
	.align		4
.L_31:
        /*0008*/ 	.byte	0x04, 0x17
        /*000a*/ 	.short	(.L_33 - .L_32)
.L_32:
        /*000c*/ 	.word	0x00000000
        /*0010*/ 	.short	0x0001
        /*0012*/ 	.short	0x0008
        /*0014*/ 	.byte	0x00, 0xf5, 0x21, 0x00


	//----- nvinfo : EIATTR_KPARAM_INFO
	.align		4
.L_33:
        /*0018*/ 	.byte	0x04, 0x17
        /*001a*/ 	.short	(.L_35 - .L_34)
.L_34:
        /*001c*/ 	.word	0x00000000
        /*0020*/ 	.short	0x0000
        /*0022*/ 	.short	0x0000
        /*0024*/ 	.byte	0x00, 0xf5, 0x21, 0x00


	//----- nvinfo : EIATTR_SPARSE_MMA_MASK
	.align		4
.L_35:
        /*0028*/ 	.byte	0x03, 0x50
        /*002a*/ 	.short	0x0000


	//----- nvinfo : EIATTR_MAXREG_COUNT
	.align		4
        /*002c*/ 	.byte	0x03, 0x1b
        /*002e*/ 	.short	0x00ff


	//----- nvinfo : EIATTR_NUM_BARRIERS
	.align		4
        /*0030*/ 	.byte	0x02, 0x4c
        /*0032*/ 	.byte	0x01
	.zero		1


	//----- nvinfo : EIATTR_MERCURY_ISA_VERSION
	.align		4
        /*0034*/ 	.byte	0x03, 0x5f
        /*0036*/ 	.short	0x0101


	//----- nvinfo : EIATTR_VRC_CTA_INIT_COUNT
	.align		4
        /*0038*/ 	.byte	0x02, 0x4a
	.zero		1
	.zero		1


	//----- nvinfo : EIATTR_EXIT_INSTR_OFFSETS
	.align		4
        /*003c*/ 	.byte	0x04, 0x1c
        /*003e*/ 	.short	(.L_37 - .L_36)


	//   ....[0]....
.L_36:
        /*0040*/ 	.word	0x00000230


	//   ....[1]....
        /*0044*/ 	.word	0x00000330


	//   ....[2]....
        /*0048*/ 	.word	0x000003b0


	//----- nvinfo : EIATTR_CBANK_PARAM_SIZE
	.align		4
.L_37:
        /*004c*/ 	.byte	0x03, 0x19
        /*004e*/ 	.short	0x0010


	//----- nvinfo : EIATTR_PARAM_CBANK
	.align		4
        /*0050*/ 	.byte	0x04, 0x0a
        /*0052*/ 	.short	(.L_39 - .L_38)
	.align		4
.L_38:
        /*0054*/ 	.word	index@(.nv.constant0._Z7reduce4PdS_)
        /*0058*/ 	.short	0x0380
        /*005a*/ 	.short	0x0010


	//----- nvinfo : EIATTR_SW_WAR
	.align		4
.L_39:
        /*005c*/ 	.byte	0x04, 0x36
        /*005e*/ 	.short	(.L_41 - .L_40)
.L_40:
        /*0060*/ 	.word	0x00000008
.L_41:


//--------------------- .nv.info._Z7reduce3PdS_   --------------------------
	.section	.nv.info._Z7reduce3PdS_,"",@"SHT_CUDA_INFO"
	.sectionflags	@""
	.align	4


	//----- nvinfo : EIATTR_CUDA_API_VERSION
	.align		4
        /*0000*/ 	.byte	0x04, 0x37
        /*0002*/ 	.short	(.L_43 - .L_42)
.L_42:
        /*0004*/ 	.word	0x00000082


	//----- nvinfo : EIATTR_KPARAM_INFO
	.align		4
.L_43:
        /*0008*/ 	.byte	0x04, 0x17
        /*000a*/ 	.short	(.L_45 - .L_44)
.L_44:
        /*000c*/ 	.word	0x00000000
        /*0010*/ 	.short	0x0001
        /*0012*/ 	.short	0x0008
        /*0014*/ 	.byte	0x00, 0xf5, 0x21, 0x00


	//----- nvinfo : EIATTR_KPARAM_INFO
	.align		4
.L_45:
        /*0018*/ 	.byte	0x04, 0x17
        /*001a*/ 	.short	(.L_47 - .L_46)
.L_46:
        /*001c*/ 	.word	0x00000000
        /*0020*/ 	.short	0x0000
        /*0022*/ 	.short	0x0000
        /*0024*/ 	.byte	0x00, 0xf5, 0x21, 0x00


	//----- nvinfo : EIATTR_SPARSE_MMA_MASK
	.align		4
.L_47:
        /*0028*/ 	.byte	0x03, 0x50
        /*002a*/ 	.short	0x0000


	//----- nvinfo : EIATTR_MAXREG_COUNT
	.align		4
        /*002c*/ 	.byte	0x03, 0x1b
        /*002e*/ 	.short	0x00ff


	//----- nvinfo : EIATTR_NUM_BARRIERS
	.align		4
        /*0030*/ 	.byte	0x02, 0x4c
        /*0032*/ 	.byte	0x01
	.zero		1


	//----- nvinfo : EIATTR_MERCURY_ISA_VERSION
	.align		4
        /*0034*/ 	.byte	0x03, 0x5f
        /*0036*/ 	.short	0x0101


	//----- nvinfo : EIATTR_VRC_CTA_INIT_COUNT
	.align		4
        /*0038*/ 	.byte	0x02, 0x4a
	.zero		1
	.zero		1


	//----- nvinfo : EIATTR_EXIT_INSTR_OFFSETS
	.align		4
        /*003c*/ 	.byte	0x04, 0x1c
        /*003e*/ 	.short	(.L_49 - .L_48)


	//   ....[0]....
.L_48:
        /*0040*/ 	.word	0x00000230


	//   ....[1]....
        /*0044*/ 	.word	0x000002b0


	//----- nvinfo : EIATTR_CBANK_PARAM_SIZE
	.align		4
.L_49:
        /*0048*/ 	.byte	0x03, 0x19
        /*004a*/ 	.short	0x0010


	//----- nvinfo : EIATTR_PARAM_CBANK
	.align		4
        /*004c*/ 	.byte	0x04, 0x0a
        /*004e*/ 	.short	(.L_51 - .L_50)
	.align		4
.L_50:
        /*0050*/ 	.word	index@(.nv.constant0._Z7reduce3PdS_)
        /*0054*/ 	.short	0x0380
        /*0056*/ 	.short	0x0010


	//----- nvinfo : EIATTR_SW_WAR
	.align		4
.L_51:
        /*0058*/ 	.byte	0x04, 0x36
        /*005a*/ 	.short	(.L_53 - .L_52)
.L_52:
        /*005c*/ 	.word	0x00000008
.L_53:


//--------------------- .nv.info._Z7reduce2PdS_   --------------------------
	.section	.nv.info._Z7reduce2PdS_,"",@"SHT_CUDA_INFO"
	.sectionflags	@""
	.align	4


	//----- nvinfo : EIATTR_CUDA_API_VERSION
	.align		4
        /*0000*/ 	.byte	0x04, 0x37
        /*0002*/ 	.short	(.L_55 - .L_54)
.L_54:
        /*0004*/ 	.word	0x00000082


	//----- nvinfo : EIATTR_KPARAM_INFO
	.align		4
.L_55:
        /*0008*/ 	.byte	0x04, 0x17
        /*000a*/ 	.short	(.L_57 - .L_56)
.L_56:
        /*000c*/ 	.word	0x00000000
        /*0010*/ 	.short	0x0001
        /*0012*/ 	.short	0x0008
        /*0014*/ 	.byte	0x00, 0xf5, 0x21, 0x00


	//----- nvinfo : EIATTR_KPARAM_INFO
	.align		4
.L_57:
        /*0018*/ 	.byte	0x04, 0x17
        /*001a*/ 	.short	(.L_59 - .L_58)
.L_58:
        /*001c*/ 	.word	0x00000000
        /*0020*/ 	.short	0x0000
        /*0022*/ 	.short	0x0000
        /*0024*/ 	.byte	0x00, 0xf5, 0x21, 0x00


	//----- nvinfo : EIATTR_SPARSE_MMA_MASK
	.align		4
.L_59:
        /*0028*/ 	.byte	0x03, 0x50
        /*002a*/ 	.short	0x0000


	//----- nvinfo : EIATTR_MAXREG_COUNT
	.align		4
        /*002c*/ 	.byte	0x03, 0x1b
        /*002e*/ 	.short	0x00ff


	//----- nvinfo : EIATTR_NUM_BARRIERS
	.align		4
        /*0030*/ 	.byte	0x02, 0x4c
        /*0032*/ 	.byte	0x01
	.zero		1


	//----- nvinfo : EIATTR_MERCURY_ISA_VERSION
	.align		4
        /*0034*/ 	.byte	0x03, 0x5f
        /*0036*/ 	.short	0x0101


	//----- nvinfo : EIATTR_VRC_CTA_INIT_COUNT
	.align		4
        /*0038*/ 	.byte	0x02, 0x4a
	.zero		1
	.zero		1


	//----- nvinfo : EIATTR_EXIT_INSTR_OFFSETS
	.align		4
        /*003c*/ 	.byte	0x04, 0x1c
        /*003e*/ 	.short	(.L_61 - .L_60)


	//   ....[0]....
.L_60:
        /*0040*/ 	.word	0x000001e0


	//   ....[1]....
        /*0044*/ 	.word	0x00000260


	//----- nvinfo : EIATTR_CBANK_PARAM_SIZE
	.align		4
.L_61:
        /*0048*/ 	.byte	0x03, 0x19
        /*004a*/ 	.short	0x0010


	//----- nvinfo : EIATTR_PARAM_CBANK
	.align		4
        /*004c*/ 	.byte	0x04, 0x0a
        /*004e*/ 	.short	(.L_63 - .L_62)
	.align		4
.L_62:
        /*0050*/ 	.word	index@(.nv.constant0._Z7reduce2PdS_)
        /*0054*/ 	.short	0x0380
        /*0056*/ 	.short	0x0010


	//----- nvinfo : EIATTR_SW_WAR
	.align		4
.L_63:
        /*0058*/ 	.byte	0x04, 0x36
        /*005a*/ 	.short	(.L_65 - .L_64)
.L_64:
        /*005c*/ 	.word	0x00000008
.L_65:


//--------------------- .nv.info._Z7reduce1PdS_   --------------------------
	.section	.nv.info._Z7reduce1PdS_,"",@"SHT_CUDA_INFO"
	.sectionflags	@""
	.align	4


	//----- nvinfo : EIATTR_CUDA_API_VERSION
	.align		4
        /*0000*/ 	.byte	0x04, 0x37
        /*0002*/ 	.short	(.L_67 - .L_66)
.L_66:
        /*0004*/ 	.word	0x00000082


	//----- nvinfo : EIATTR_KPARAM_INFO
	.align		4
.L_67:
        /*0008*/ 	.byte	0x04, 0x17
        /*000a*/ 	.short	(.L_69 - .L_68)
.L_68:
        /*000c*/ 	.word	0x00000000
        /*0010*/ 	.short	0x0001
        /*0012*/ 	.short	0x0008
        /*0014*/ 	.byte	0x00, 0xf5, 0x21, 0x00


	//----- nvinfo : EIATTR_KPARAM_INFO
	.align		4
.L_69:
        /*0018*/ 	.byte	0x04, 0x17
        /*001a*/ 	.short	(.L_71 - .L_70)
.L_70:
        /*001c*/ 	.word	0x00000000
        /*0020*/ 	.short	0x0000
        /*0022*/ 	.short	0x0000
        /*0024*/ 	.byte	0x00, 0xf5, 0x21, 0x00


	//----- nvinfo : EIATTR_SPARSE_MMA_MASK
	.align		4
.L_71:
        /*0028*/ 	.byte	0x03, 0x50
        /*002a*/ 	.short	0x0000


	//----- nvinfo : EIATTR_MAXREG_COUNT
	.align		4
        /*002c*/ 	.byte	0x03, 0x1b
        /*002e*/ 	.short	0x00ff


	//----- nvinfo : EIATTR_NUM_BARRIERS
	.align		4
        /*0030*/ 	.byte	0x02, 0x4c
        /*0032*/ 	.byte	0x01
	.zero		1


	//----- nvinfo : EIATTR_MERCURY_ISA_VERSION
	.align		4
        /*0034*/ 	.byte	0x03, 0x5f
        /*0036*/ 	.short	0x0101


	//----- nvinfo : EIATTR_VRC_CTA_INIT_COUNT
	.align		4
        /*0038*/ 	.byte	0x02, 0x4a
	.zero		1
	.zero		1


	//----- nvinfo : EIATTR_EXIT_INSTR_OFFSETS
	.align		4
        /*003c*/ 	.byte	0x04, 0x1c
        /*003e*/ 	.short	(.L_73 - .L_72)


	//   ....[0]....
.L_72:
        /*0040*/ 	.word	0x00000210


	//   ....[1]....
        /*0044*/ 	.word	0x00000290


	//----- nvinfo : EIATTR_CBANK_PARAM_SIZE
	.align		4
.L_73:
        /*0048*/ 	.byte	0x03, 0x19
        /*004a*/ 	.short	0x0010


	//----- nvinfo : EIATTR_PARAM_CBANK
	.align		4
        /*004c*/ 	.byte	0x04, 0x0a
        /*004e*/ 	.short	(.L_75 - .L_74)
	.align		4
.L_74:
        /*0050*/ 	.word	index@(.nv.constant0._Z7reduce1PdS_)
        /*0054*/ 	.short	0x0380
        /*0056*/ 	.short	0x0010


	//----- nvinfo : EIATTR_SW_WAR
	.align		4
.L_75:
        /*0058*/ 	.byte	0x04, 0x36
        /*005a*/ 	.short	(.L_77 - .L_76)
.L_76:
        /*005c*/ 	.word	0x00000008
.L_77:


//--------------------- .nv.info._Z7reduce0PdS_   --------------------------
	.section	.nv.info._Z7reduce0PdS_,"",@"SHT_CUDA_INFO"
	.sectionflags	@""
	.align	4


	//----- nvinfo : EIATTR_CUDA_API_VERSION
	.align		4
        /*0000*/ 	.byte	0x04, 0x37
        /*0002*/ 	.short	(.L_79 - .L_78)
.L_78:
        /*0004*/ 	.word	0x00000082


	//----- nvinfo : EIATTR_KPARAM_INFO
	.align		4
.L_79:
        /*0008*/ 	.byte	0x04, 0x17
        /*000a*/ 	.short	(.L_81 - .L_80)
.L_80:
        /*000c*/ 	.word	0x00000000
        /*0010*/ 	.short	0x0001
        /*0012*/ 	.short	0x0008
        /*0014*/ 	.byte	0x00, 0xf5, 0x21, 0x00


	//----- nvinfo : EIATTR_KPARAM_INFO
	.align		4
.L_81:
        /*0018*/ 	.byte	0x04, 0x17
        /*001a*/ 	.short	(.L_83 - .L_82)
.L_82:
        /*001c*/ 	.word	0x00000000
        /*0020*/ 	.short	0x0000
        /*0022*/ 	.short	0x0000
        /*0024*/ 	.byte	0x00, 0xf5, 0x21, 0x00


	//----- nvinfo : EIATTR_SPARSE_MMA_MASK
	.align		4
.L_83:
        /*0028*/ 	.byte	0x03, 0x50
        /*002a*/ 	.short	0x0000


	//----- nvinfo : EIATTR_MAXREG_COUNT
	.align		4
        /*002c*/ 	.byte	0x03, 0x1b
        /*002e*/ 	.short	0x00ff


	//----- nvinfo : EIATTR_NUM_BARRIERS
	.align		4
        /*0030*/ 	.byte	0x02, 0x4c
        /*0032*/ 	.byte	0x01
	.zero		1


	//----- nvinfo : EIATTR_MERCURY_ISA_VERSION
	.align		4
        /*0034*/ 	.byte	0x03, 0x5f
        /*0036*/ 	.short	0x0101


	//----- nvinfo : EIATTR_VRC_CTA_INIT_COUNT
	.align		4
        /*0038*/ 	.byte	0x02, 0x4a
	.zero		1
	.zero		1


	//----- nvinfo : EIATTR_EXIT_INSTR_OFFSETS
	.align		4
        /*003c*/ 	.byte	0x04, 0x1c
        /*003e*/ 	.short	(.L_85 - .L_84)


	//   ....[0]....
.L_84:
        /*0040*/ 	.word	0x000001f0


	//   ....[1]....
        /*0044*/ 	.word	0x00000270


	//----- nvinfo : EIATTR_CBANK_PARAM_SIZE
	.align		4
.L_85:
        /*0048*/ 	.byte	0x03, 0x19
        /*004a*/ 	.short	0x0010


	//----- nvinfo : EIATTR_PARAM_CBANK
	.align		4
        /*004c*/ 	.byte	0x04, 0x0a
        /*004e*/ 	.short	(.L_87 - .L_86)
	.align		4
.L_86:
        /*0050*/ 	.word	index@(.nv.constant0._Z7reduce0PdS_)
        /*0054*/ 	.short	0x0380
        /*0056*/ 	.short	0x0010


	//----- nvinfo : EIATTR_SW_WAR
	.align		4
.L_87:
        /*0058*/ 	.byte	0x04, 0x36
        /*005a*/ 	.short	(.L_89 - .L_88)
.L_88:
        /*005c*/ 	.word	0x00000008
.L_89:


//--------------------- .nv.callgraph             --------------------------
	.section	.nv.callgraph,"",@"SHT_CUDA_CALLGRAPH"
	.align	4
	.sectionentsize	8
	.align		4
        /*0000*/ 	.word	0x00000000
	.align		4
        /*0004*/ 	.word	0xffffffff
	.align		4
        /*0008*/ 	.word	0x00000000
	.align		4
        /*000c*/ 	.word	0xfffffffe
	.align		4
        /*0010*/ 	.word	0x00000000
	.align		4
        /*0014*/ 	.word	0xfffffffd
	.align		4
        /*0018*/ 	.word	0x00000000
	.align		4
        /*001c*/ 	.word	0xfffffffc


//--------------------- .text._Z7reduce4PdS_      --------------------------
	.section	.text._Z7reduce4PdS_,"ax",@progbits
	.align	128
        .global         _Z7reduce4PdS_
        .type           _Z7reduce4PdS_,@function
        .size           _Z7reduce4PdS_,(.L_x_15 - _Z7reduce4PdS_)
        .other          _Z7reduce4PdS_,@"STO_CUDA_ENTRY STV_DEFAULT"
_Z7reduce4PdS_:
.text._Z7reduce4PdS_:
[----:B------:R-:W-:Y:S01]  /*0000*/  LDC R1, c[0x0][0x37c] ;  /* 0x0000df00ff017b82 */ /* 0x000fe20000000800 */
[----:B------:R-:W0:Y:S01]  /*0010*/  S2R R0, SR_CTAID.X ;  /* 0x0000000000007919 */ /* 0x000e220000002500 */
[----:B------:R-:W0:Y:S06]  /*0020*/  LDCU UR8, c[0x0][0x360] ;  /* 0x00006c00ff0877ac */ /* 0x000e2c0008000800 */
[----:B------:R-:W1:Y:S01]  /*0030*/  LDC.64 R6, c[0x0][0x380] ;  /* 0x0000e000ff067b82 */ /* 0x000e620000000a00 */
[----:B------:R-:W2:Y:S01]  /*0040*/  S2R R2, SR_TID.X ;  /* 0x0000000000027919 */ /* 0x000ea20000002100 */
[----:B------:R-:W3:Y:S01]  /*0050*/  LDCU.64 UR6, c[0x0][0x358] ;  /* 0x00006b00ff0677ac */ /* 0x000ee20008000a00 */
[----:B0-----:R-:W-:-:S04]  /*0060*/  IMAD R3, R0, UR8, RZ ;  /* 0x0000000800037c24 */ /* 0x001fc8000f8e02ff */
[----:B--2---:R-:W-:-:S04]  /*0070*/  IMAD R3, R3, 0x2, R2 ;  /* 0x0000000203037824 */ /* 0x004fc800078e0202 */
[C---:B-1----:R-:W-:Y:S01]  /*0080*/  IMAD.WIDE.U32 R4, R3.reuse, 0x8, R6 ;  /* 0x0000000803047825 */ /* 0x042fe200078e0006 */
[----:B------:R-:W-:-:S05]  /*0090*/  IADD3 R9, PT, PT, R3, UR8, RZ ;  /* 0x0000000803097c10 */ /* 0x000fca000fffe0ff */
[----:B------:R-:W-:Y:S01]  /*00a0*/  IMAD.WIDE.U32 R6, R9, 0x8, R6 ;  /* 0x0000000809067825 */ /* 0x000fe200078e0006 */
[----:B---3--:R-:W2:Y:S05]  /*00b0*/  LDG.E.64 R4, desc[UR6][R4.64] ;  /* 0x0000000604047981 */ /* 0x008eaa000c1e1b00 */
[----:B------:R-:W2:Y:S01]  /*00c0*/  LDG.E.64 R6, desc[UR6][R6.64] ;  /* 0x0000000606067981 */ /* 0x000ea2000c1e1b00 */
[----:B------:R-:W0:Y:S01]  /*00d0*/  S2UR UR5, SR_CgaCtaId ;  /* 0x00000000000579c3 */ /* 0x000e220000008800 */
[----:B------:R-:W-:Y:S01]  /*00e0*/  UMOV UR4, 0x400 ;  /* 0x0000040000047882 */ /* 0x000fe20000000000 */
[----:B------:R-:W-:Y:S01]  /*00f0*/  UISETP.GE.U32.AND UP0, UPT, UR8, 0x42, UPT ;  /* 0x000000420800788c */ /* 0x000fe2000bf06070 */
[----:B------:R-:W-:Y:S01]  /*0100*/  ISETP.GT.U32.AND P0, PT, R2, 0x1f, PT ;  /* 0x0000001f0200780c */ /* 0x000fe20003f04070 */
[----:B0-----:R-:W-:-:S06]  /*0110*/  ULEA UR4, UR5, UR4, 0x18 ;  /* 0x0000000405047291 */ /* 0x001fcc000f8ec0ff */
[----:B------:R-:W-:Y:S01]  /*0120*/  LEA R3, R2, UR4, 0x3 ;  /* 0x0000000402037c11 */ /* 0x000fe2000f8e18ff */
[----:B--2---:R-:W-:-:S07]  /*0130*/  DADD R8, R4, R6 ;  /* 0x0000000004087229 */ /* 0x004fce0000000006 */
[----:B------:R0:W-:Y:S01]  /*0140*/  STS.64 [R3], R8 ;  /* 0x0000000803007388 */ /* 0x0001e20000000a00 */
[----:B------:R-:W-:Y:S06]  /*0150*/  BAR.SYNC.DEFER_BLOCKING 0x0 ;  /* 0x0000000000007b1d */ /* 0x000fec0000010000 */
[----:B------:R-:W-:Y:S05]  /*0160*/  BRA.U !UP0, `(.L_x_0) ;  /* 0x0000000108307547 */ /* 0x000fea000b800000 */
[----:B0-----:R-:W-:-:S07]  /*0170*/  IMAD.U32 R8, RZ, RZ, UR8 ;  /* 0x00000008ff087e24 */ /* 0x001fce000f8e00ff */
.L_x_1:
[----:B------:R-:W-:-:S04]  /*0180*/  SHF.R.U32.HI R10, RZ, 0x1, R8 ;  /* 0x00000001ff0a7819 */ /* 0x000fc80000011608 */
[----:B------:R-:W-:-:S13]  /*0190*/  ISETP.GE.U32.AND P1, PT, R2, R10, PT ;  /* 0x0000000a0200720c */ /* 0x000fda0003f26070 */
[----:B------:R-:W-:Y:S01]  /*01a0*/  @!P1 LEA R9, R10, R3, 0x3 ;  /* 0x000000030a099211 */ /* 0x000fe200078e18ff */
[----:B------:R-:W-:Y:S04]  /*01b0*/  @!P1 LDS.64 R6, [R3] ;  /* 0x0000000003069984 */ /* 0x000fe80000000a00 */
[----:B------:R-:W0:Y:S02]  /*01c0*/  @!P1 LDS.64 R4, [R9] ;  /* 0x0000000009049984 */ /* 0x000e240000000a00 */
[----:B0-----:R-:W-:-:S07]  /*01d0*/  @!P1 DADD R4, R4, R6 ;  /* 0x0000000004049229 */ /* 0x001fce0000000006 */
[----:B------:R1:W-:Y:S01]  /*01e0*/  @!P1 STS.64 [R3], R4 ;  /* 0x0000000403009388 */ /* 0x0003e20000000a00 */
[----:B------:R-:W-:Y:S01]  /*01f0*/  BAR.SYNC.DEFER_BLOCKING 0x0 ;  /* 0x0000000000007b1d */ /* 0x000fe20000010000 */
[----:B------:R-:W-:Y:S01]  /*0200*/  ISETP.GT.U32.AND P1, PT, R8, 0x83, PT ;  /* 0x000000830800780c */ /* 0x000fe20003f24070 */
[----:B------:R-:W-:-:S12]  /*0210*/  IMAD.MOV.U32 R8, RZ, RZ, R10 ;  /* 0x000000ffff087224 */ /* 0x000fd800078e000a */
[----:B-1----:R-:W-:Y:S05]  /*0220*/  @P1 BRA `(.L_x_1) ;  /* 0xfffffffc00d41947 */ /* 0x002fea000383ffff */
.L_x_0:
[----:B------:R-:W-:Y:S05]  /*0230*/  @P0 EXIT ;  /* 0x000000000000094d */ /* 0x000fea0003800000 */
[----:B------:R-:W-:Y:S01]  /*0240*/  LDS.64 R4, [R3+0x100] ;  /* 0x0001000003047984 */ /* 0x000fe20000000a00 */
[----:B------:R-:W-:-:S03]  /*0250*/  ISETP.NE.AND P0, PT, R2, RZ, PT ;  /* 0x000000ff0200720c */ /* 0x000fc60003f05270 */
[----:B------:R-:W1:Y:S04]  /*0260*/  LDS.64 R6, [R3] ;  /* 0x0000000003067984 */ /* 0x000e680000000a00 */
[----:B0-----:R-:W0:Y:S04]  /*0270*/  LDS.64 R8, [R3+0x80] ;  /* 0x0000800003087984 */ /* 0x001e280000000a00 */
[----:B------:R-:W2:Y:S04]  /*0280*/  LDS.64 R10, [R3+0x40] ;  /* 0x00004000030a7984 */ /* 0x000ea80000000a00 */
[----:B------:R-:W3:Y:S04]  /*0290*/  LDS.64 R12, [R3+0x20] ;  /* 0x00002000030c7984 */ /* 0x000ee80000000a00 */
[----:B------:R-:W4:Y:S01]  /*02a0*/  LDS.64 R14, [R3+0x10] ;  /* 0x00001000030e7984 */ /* 0x000f220000000a00 */
[----:B-1----:R-:W-:-:S03]  /*02b0*/  DADD R4, R4, R6 ;  /* 0x0000000004047229 */ /* 0x002fc60000000006 */
[----:B------:R-:W1:Y:S05]  /*02c0*/  LDS.64 R6, [R3+0x8] ;  /* 0x0000080003067984 */ /* 0x000e6a0000000a00 */
[----:B0-----:R-:W-:-:S08]  /*02d0*/  DADD R4, R4, R8 ;  /* 0x0000000004047229 */ /* 0x001fd00000000008 */
[----:B--2---:R-:W-:-:S08]  /*02e0*/  DADD R4, R4, R10 ;  /* 0x0000000004047229 */ /* 0x004fd0000000000a */
[----:B---3--:R-:W-:-:S08]  /*02f0*/  DADD R4, R4, R12 ;  /* 0x0000000004047229 */ /* 0x008fd0000000000c */
[----:B----4-:R-:W-:-:S08]  /*0300*/  DADD R4, R4, R14 ;  /* 0x0000000004047229 */ /* 0x010fd0000000000e */
[----:B-1----:R-:W-:-:S07]  /*0310*/  DADD R4, R4, R6 ;  /* 0x0000000004047229 */ /* 0x002fce0000000006 */
[----:B------:R0:W-:Y:S01]  /*0320*/  STS.64 [R3], R4 ;  /* 0x0000000403007388 */ /* 0x0001e20000000a00 */
[----:B------:R-:W-:Y:S05]  /*0330*/  @P0 EXIT ;  /* 0x000000000000094d */ /* 0x000fea0003800000 */
[----:B------:R-:W1:Y:S01]  /*0340*/  S2UR UR5, SR_CgaCtaId ;  /* 0x00000000000579c3 */ /* 0x000e620000008800 */
[----:B------:R-:W-:-:S07]  /*0350*/  UMOV UR4, 0x400 ;  /* 0x0000040000047882 */ /* 0x000fce0000000000 */
[----:B0-----:R-:W0:Y:S01]  /*0360*/  LDC.64 R4, c[0x0][0x388] ;  /* 0x0000e200ff047b82 */ /* 0x001e220000000a00 */
[----:B-1----:R-:W-:Y:S01]  /*0370*/  ULEA UR4, UR5, UR4, 0x18 ;  /* 0x0000000405047291 */ /* 0x002fe2000f8ec0ff */
[----:B0-----:R-:W-:-:S08]  /*0380*/  IMAD.WIDE.U32 R4, R0, 0x8, R4 ;  /* 0x0000000800047825 */ /* 0x001fd000078e0004 */
[----:B------:R-:W0:Y:S04]  /*0390*/  LDS.64 R2, [UR4] ;  /* 0x00000004ff027984 */ /* 0x000e280008000a00 */
[----:B0-----:R-:W-:Y:S01]  /*03a0*/  STG.E.64 desc[UR6][R4.64], R2 ;  /* 0x0000000204007986 */ /* 0x001fe2000c101b06 */
[----:B------:R-:W-:Y:S05]  /*03b0*/  EXIT ;  /* 0x000000000000794d */ /* 0x000fea0003800000 */
.L_x_2:
[----:B------:R-:W-:-:S00]  /*03c0*/  BRA `(.L_x_2) ;  /* 0xfffffffc00fc7947 */ /* 0x000fc0000383ffff */
[----:B------:R-:W-:-:S00]  /*03d0*/  NOP ;  /* 0x0000000000007918 */ /* 0x000fc00000000000 */
        /* <DEDUP_REMOVED lines=10> */
.L_x_15:


//--------------------- .text._Z7reduce3PdS_      --------------------------
	.section	.text._Z7reduce3PdS_,"ax",@progbits
	.align	128
        .global         _Z7reduce3PdS_
        .type           _Z7reduce3PdS_,@function
        .size           _Z7reduce3PdS_,(.L_x_16 - _Z7reduce3PdS_)
        .other          _Z7reduce3PdS_,@"STO_CUDA_ENTRY STV_DEFAULT"
_Z7reduce3PdS_:
.text._Z7reduce3PdS_:
[----:B------:R-:W-:Y:S01]  /*0000*/  LDC R1, c[0x0][0x37c] ;  /* 0x0000df00ff017b82 */ /* 0x000fe20000000800 */
[----:B------:R-:W0:Y:S01]  /*0010*/  S2R R0, SR_CTAID.X ;  /* 0x0000000000007919 */ /* 0x000e220000002500 */
[----:B------:R-:W0:Y:S06]  /*0020*/  LDCU UR8, c[0x0][0x360] ;  /* 0x00006c00ff0877ac */ /* 0x000e2c0008000800 */
[----:B------:R-:W1:Y:S01]  /*0030*/  LDC.64 R4, c[0x0][0x380] ;  /* 0x0000e000ff047b82 */ /* 0x000e620000000a00 */
[----:B------:R-:W2:Y:S01]  /*0040*/  S2R R11, SR_TID.X ;  /* 0x00000000000b7919 */ /* 0x000ea20000002100 */
[----:B------:R-:W3:Y:S01]  /*0050*/  LDCU.64 UR6, c[0x0][0x358] ;  /* 0x00006b00ff0677ac */ /* 0x000ee20008000a00 */
[----:B0-----:R-:W-:-:S04]  /*0060*/  IMAD R2, R0, UR8, RZ ;  /* 0x0000000800027c24 */ /* 0x001fc8000f8e02ff */
[----:B--2---:R-:W-:-:S05]  /*0070*/  IMAD R3, R2, 0x2, R11 ;  /* 0x0000000202037824 */ /* 0x004fca00078e020b */
[C---:B------:R-:W-:Y:S01]  /*0080*/  IADD3 R7, PT, PT, R3.reuse, UR8, RZ ;  /* 0x0000000803077c10 */ /* 0x040fe2000fffe0ff */
[----:B-1----:R-:W-:-:S04]  /*0090*/  IMAD.WIDE.U32 R2, R3, 0x8, R4 ;  /* 0x0000000803027825 */ /* 0x002fc800078e0004 */
[----:B------:R-:W-:Y:S02]  /*00a0*/  IMAD.WIDE.U32 R4, R7, 0x8, R4 ;  /* 0x0000000807047825 */ /* 0x000fe400078e0004 */
[----:B---3--:R-:W2:Y:S04]  /*00b0*/  LDG.E.64 R2, desc[UR6][R2.64] ;  /* 0x0000000602027981 */ /* 0x008ea8000c1e1b00 */
[----:B------:R-:W2:Y:S01]  /*00c0*/  LDG.E.64 R4, desc[UR6][R4.64] ;  /* 0x0000000604047981 */ /* 0x000ea2000c1e1b00 */
[----:B------:R-:W0:Y:S01]  /*00d0*/  S2UR UR5, SR_CgaCtaId ;  /* 0x00000000000579c3 */ /* 0x000e220000008800 */
[----:B------:R-:W-:Y:S01]  /*00e0*/  UMOV UR4, 0x400 ;  /* 0x0000040000047882 */ /* 0x000fe20000000000 */
[----:B------:R-:W-:Y:S01]  /*00f0*/  UISETP.GE.U32.AND UP0, UPT, UR8, 0x2, UPT ;  /* 0x000000020800788c */ /* 0x000fe2000bf06070 */
[----:B------:R-:W-:Y:S01]  /*0100*/  ISETP.NE.AND P0, PT, R11, RZ, PT ;  /* 0x000000ff0b00720c */ /* 0x000fe20003f05270 */
[----:B0-----:R-:W-:-:S06]  /*0110*/  ULEA UR4, UR5, UR4, 0x18 ;  /* 0x0000000405047291 */ /* 0x001fcc000f8ec0ff */
[----:B------:R-:W-:Y:S01]  /*0120*/  LEA R9, R11, UR4, 0x3 ;  /* 0x000000040b097c11 */ /* 0x000fe2000f8e18ff */
[----:B--2---:R-:W-:-:S07]  /*0130*/  DADD R6, R2, R4 ;  /* 0x0000000002067229 */ /* 0x004fce0000000004 */
[----:B------:R0:W-:Y:S01]  /*0140*/  STS.64 [R9], R6 ;  /* 0x0000000609007388 */ /* 0x0001e20000000a00 */
[----:B------:R-:W-:Y:S06]  /*0150*/  BAR.SYNC.DEFER_BLOCKING 0x0 ;  /* 0x0000000000007b1d */ /* 0x000fec0000010000 */
[----:B------:R-:W-:Y:S05]  /*0160*/  BRA.U !UP0, `(.L_x_3) ;  /* 0x0000000108307547 */ /* 0x000fea000b800000 */
[----:B0-----:R-:W-:-:S07]  /*0170*/  IMAD.U32 R6, RZ, RZ, UR8 ;  /* 0x00000008ff067e24 */ /* 0x001fce000f8e00ff */
.L_x_4:
        /* <DEDUP_REMOVED lines=11> */
.L_x_3:
[----:B------:R-:W-:Y:S05]  /*0230*/  @P0 EXIT ;  /* 0x000000000000094d */ /* 0x000fea0003800000 */
[----:B------:R-:W1:Y:S01]  /*0240*/  S2UR UR5, SR_CgaCtaId ;  /* 0x00000000000579c3 */ /* 0x000e620000008800 */
[----:B------:R-:W-:-:S07]  /*0250*/  UMOV UR4, 0x400 ;  /* 0x0000040000047882 */ /* 0x000fce0000000000 */
[----:B------:R-:W2:Y:S01]  /*0260*/  LDC.64 R4, c[0x0][0x388] ;  /* 0x0000e200ff047b82 */ /* 0x000ea20000000a00 */
[----:B-1----:R-:W-:Y:S01]  /*0270*/  ULEA UR4, UR5, UR4, 0x18 ;  /* 0x0000000405047291 */ /* 0x002fe2000f8ec0ff */
[----:B--2---:R-:W-:-:S08]  /*0280*/  IMAD.WIDE.U32 R4, R0, 0x8, R4 ;  /* 0x0000000800047825 */ /* 0x004fd000078e0004 */
[----:B------:R-:W1:Y:S04]  /*0290*/  LDS.64 R2, [UR4] ;  /* 0x00000004ff027984 */ /* 0x000e680008000a00 */
[----:B-1----:R-:W-:Y:S01]  /*02a0*/  STG.E.64 desc[UR6][R4.64], R2 ;  /* 0x0000000204007986 */ /* 0x002fe2000c101b06 */
[----:B------:R-:W-:Y:S05]  /*02b0*/  EXIT ;  /* 0x000000000000794d */ /* 0x000fea0003800000 */
.L_x_5:
        /* <DEDUP_REMOVED lines=12> */
.L_x_16:


//--------------------- .text._Z7reduce2PdS_      --------------------------
	.section	.text._Z7reduce2PdS_,"ax",@progbits
	.align	128
        .global         _Z7reduce2PdS_
        .type           _Z7reduce2PdS_,@function
        .size           _Z7reduce2PdS_,(.L_x_17 - _Z7reduce2PdS_)
        .other          _Z7reduce2PdS_,@"STO_CUDA_ENTRY STV_DEFAULT"
_Z7reduce2PdS_:
.text._Z7reduce2PdS_:
[----:B------:R-:W-:Y:S01]  /*0000*/  LDC R1, c[0x0][0x37c] ;  /* 0x0000df00ff017b82 */ /* 0x000fe20000000800 */
[----:B------:R-:W0:Y:S07]  /*0010*/  S2R R8, SR_TID.X ;  /* 0x0000000000087919 */ /* 0x000e2e0000002100 */
[----:B------:R-:W1:Y:S01]  /*0020*/  LDC.64 R2, c[0x0][0x380] ;  /* 0x0000e000ff027b82 */ /* 0x000e620000000a00 */
[----:B------:R-:W0:Y:S01]  /*0030*/  LDCU UR8, c[0x0][0x360] ;  /* 0x00006c00ff0877ac */ /* 0x000e220008000800 */
[----:B------:R-:W0:Y:S01]  /*0040*/  S2R R9, SR_CTAID.X ;  /* 0x0000000000097919 */ /* 0x000e220000002500 */
[----:B------:R-:W2:Y:S01]  /*0050*/  LDCU.64 UR6, c[0x0][0x358] ;  /* 0x00006b00ff0677ac */ /* 0x000ea20008000a00 */
[----:B0-----:R-:W-:-:S04]  /*0060*/  IMAD R5, R9, UR8, R8 ;  /* 0x0000000809057c24 */ /* 0x001fc8000f8e0208 */
[----:B-1----:R-:W-:-:S06]  /*0070*/  IMAD.WIDE.U32 R2, R5, 0x8, R2 ;  /* 0x0000000805027825 */ /* 0x002fcc00078e0002 */
[----:B--2---:R-:W2:Y:S01]  /*0080*/  LDG.E.64 R2, desc[UR6][R2.64] ;  /* 0x0000000602027981 */ /* 0x004ea2000c1e1b00 */
[----:B------:R-:W0:Y:S01]  /*0090*/  S2UR UR5, SR_CgaCtaId ;  /* 0x00000000000579c3 */ /* 0x000e220000008800 */
[----:B------:R-:W-:Y:S01]  /*00a0*/  UMOV UR4, 0x400 ;  /* 0x0000040000047882 */ /* 0x000fe20000000000 */
[----:B------:R-:W-:Y:S01]  /*00b0*/  UISETP.GE.U32.AND UP0, UPT, UR8, 0x2, UPT ;  /* 0x000000020800788c */ /* 0x000fe2000bf06070 */
[----:B------:R-:W-:Y:S01]  /*00c0*/  ISETP.NE.AND P0, PT, R8, RZ, PT ;  /* 0x000000ff0800720c */ /* 0x000fe20003f05270 */
[----:B0-----:R-:W-:-:S06]  /*00d0*/  ULEA UR4, UR5, UR4, 0x18 ;  /* 0x0000000405047291 */ /* 0x001fcc000f8ec0ff */
[----:B------:R-:W-:-:S05]  /*00e0*/  LEA R7, R8, UR4, 0x3 ;  /* 0x0000000408077c11 */ /* 0x000fca000f8e18ff */
[----:B--2---:R0:W-:Y:S01]  /*00f0*/  STS.64 [R7], R2 ;  /* 0x0000000207007388 */ /* 0x0041e20000000a00 */
[----:B------:R-:W-:Y:S06]  /*0100*/  BAR.SYNC.DEFER_BLOCKING 0x0 ;  /* 0x0000000000007b1d */ /* 0x000fec0000010000 */
[----:B------:R-:W-:Y:S05]  /*0110*/  BRA.U !UP0, `(.L_x_6) ;  /* 0x0000000108307547 */ /* 0x000fea000b800000 */
[----:B------:R-:W-:-:S07]  /*0120*/  IMAD.U32 R0, RZ, RZ, UR8 ;  /* 0x00000008ff007e24 */ /* 0x000fce000f8e00ff */
.L_x_7:
[----:B------:R-:W-:-:S04]  /*0130*/  SHF.R.U32.HI R10, RZ, 0x1, R0 ;  /* 0x00000001ff0a7819 */ /* 0x000fc80000011600 */
[----:B------:R-:W-:-:S13]  /*0140*/  ISETP.GE.U32.AND P1, PT, R8, R10, PT ;  /* 0x0000000a0800720c */ /* 0x000fda0003f26070 */
[----:B------:R-:W-:Y:S01]  /*0150*/  @!P1 LEA R6, R10, R7, 0x3 ;  /* 0x000000070a069211 */ /* 0x000fe200078e18ff */
[----:B------:R-:W-:Y:S04]  /*0160*/  @!P1 LDS.64 R4, [R7] ;  /* 0x0000000007049984 */ /* 0x000fe80000000a00 */
[----:B0-----:R-:W0:Y:S02]  /*0170*/  @!P1 LDS.64 R2, [R6] ;  /* 0x0000000006029984 */ /* 0x001e240000000a00 */
[----:B0-----:R-:W-:-:S07]  /*0180*/  @!P1 DADD R2, R2, R4 ;  /* 0x0000000002029229 */ /* 0x001fce0000000004 */
[----:B------:R1:W-:Y:S01]  /*0190*/  @!P1 STS.64 [R7], R2 ;  /* 0x0000000207009388 */ /* 0x0003e20000000a00 */
[----:B------:R-:W-:Y:S01]  /*01a0*/  BAR.SYNC.DEFER_BLOCKING 0x0 ;  /* 0x0000000000007b1d */ /* 0x000fe20000010000 */
[----:B------:R-:W-:Y:S01]  /*01b0*/  ISETP.GT.U32.AND P1, PT, R0, 0x3, PT ;  /* 0x000000030000780c */ /* 0x000fe20003f24070 */
[----:B------:R-:W-:-:S12]  /*01c0*/  IMAD.MOV.U32 R0, RZ, RZ, R10 ;  /* 0x000000ffff007224 */ /* 0x000fd800078e000a */
[----:B-1----:R-:W-:Y:S05]  /*01d0*/  @P1 BRA `(.L_x_7) ;  /* 0xfffffffc00d41947 */ /* 0x002fea000383ffff */
.L_x_6:
[----:B------:R-:W-:Y:S05]  /*01e0*/  @P0 EXIT ;  /* 0x000000000000094d */ /* 0x000fea0003800000 */
[----:B------:R-:W1:Y:S01]  /*01f0*/  S2UR UR5, SR_CgaCtaId ;  /* 0x00000000000579c3 */ /* 0x000e620000008800 */
[----:B------:R-:W-:-:S07]  /*0200*/  UMOV UR4, 0x400 ;  /* 0x0000040000047882 */ /* 0x000fce0000000000 */
[----:B------:R-:W2:Y:S01]  /*0210*/  LDC.64 R4, c[0x0][0x388] ;  /* 0x0000e200ff047b82 */ /* 0x000ea20000000a00 */
[----:B-1----:R-:W-:Y:S01]  /*0220*/  ULEA UR4, UR5, UR4, 0x18 ;  /* 0x0000000405047291 */ /* 0x002fe2000f8ec0ff */
[----:B--2---:R-:W-:-:S08]  /*0230*/  IMAD.WIDE.U32 R4, R9, 0x8, R4 ;  /* 0x0000000809047825 */ /* 0x004fd000078e0004 */
[----:B0-----:R-:W0:Y:S04]  /*0240*/  LDS.64 R2, [UR4] ;  /* 0x00000004ff027984 */ /* 0x001e280008000a00 */
[----:B0-----:R-:W-:Y:S01]  /*0250*/  STG.E.64 desc[UR6][R4.64], R2 ;  /* 0x0000000204007986 */ /* 0x001fe2000c101b06 */
[----:B------:R-:W-:Y:S05]  /*0260*/  EXIT ;  /* 0x000000000000794d */ /* 0x000fea0003800000 */
.L_x_8:
        /* <DEDUP_REMOVED lines=9> */
.L_x_17:


//--------------------- .text._Z7reduce1PdS_      --------------------------
	.section	.text._Z7reduce1PdS_,"ax",@progbits
	.align	128
        .global         _Z7reduce1PdS_
        .type           _Z7reduce1PdS_,@function
        .size           _Z7reduce1PdS_,(.L_x_18 - _Z7reduce1PdS_)
        .other          _Z7reduce1PdS_,@"STO_CUDA_ENTRY STV_DEFAULT"
_Z7reduce1PdS_:
.text._Z7reduce1PdS_:
        /* <DEDUP_REMOVED lines=18> */
[----:B------:R-:W-:-:S05]  /*0120*/  UMOV UR5, 0x1 ;  /* 0x0000000100057882 */ /* 0x000fca0000000000 */
.L_x_10:
[----:B------:R-:W-:-:S04]  /*0130*/  USHF.L.U32 UR6, UR5, 0x1, URZ ;  /* 0x0000000105067899 */ /* 0x000fc800080006ff */
[----:B------:R-:W-:Y:S02]  /*0140*/  UISETP.GE.U32.AND UP0, UPT, UR6, UR7, UPT ;  /* 0x000000070600728c */ /* 0x000fe4000bf06070 */
[----:B-1----:R-:W-:-:S05]  /*0150*/  IMAD R7, R6, UR6, RZ ;  /* 0x0000000606077c24 */ /* 0x002fca000f8e02ff */
[----:B------:R-:W-:-:S13]  /*0160*/  ISETP.GE.U32.AND P0, PT, R7, UR7, PT ;  /* 0x0000000707007c0c */ /* 0x000fda000bf06070 */
[C---:B------:R-:W-:Y:S01]  /*0170*/  @!P0 IADD3 R0, PT, PT, R7.reuse, UR5, RZ ;  /* 0x0000000507008c10 */ /* 0x040fe2000fffe0ff */
[----:B------:R-:W-:Y:S01]  /*0180*/  UMOV UR5, UR6 ;  /* 0x0000000600057c82 */ /* 0x000fe20008000000 */
[----:B------:R-:W-:Y:S02]  /*0190*/  @!P0 LEA R7, R7, UR4, 0x3 ;  /* 0x0000000407078c11 */ /* 0x000fe4000f8e18ff */
[----:B------:R-:W-:-:S03]  /*01a0*/  @!P0 LEA R0, R0, UR4, 0x3 ;  /* 0x0000000400008c11 */ /* 0x000fc6000f8e18ff */
[----:B0-----:R-:W-:Y:S04]  /*01b0*/  @!P0 LDS.64 R4, [R7] ;  /* 0x0000000007048984 */ /* 0x001fe80000000a00 */
[----:B------:R-:W0:Y:S02]  /*01c0*/  @!P0 LDS.64 R2, [R0] ;  /* 0x0000000000028984 */ /* 0x000e240000000a00 */
[----:B0-----:R-:W-:-:S07]  /*01d0*/  @!P0 DADD R2, R2, R4 ;  /* 0x0000000002028229 */ /* 0x001fce0000000004 */
[----:B------:R1:W-:Y:S01]  /*01e0*/  @!P0 STS.64 [R7], R2 ;  /* 0x0000000207008388 */ /* 0x0003e20000000a00 */
[----:B------:R-:W-:Y:S06]  /*01f0*/  BAR.SYNC.DEFER_BLOCKING 0x0 ;  /* 0x0000000000007b1d */ /* 0x000fec0000010000 */
[----:B------:R-:W-:Y:S05]  /*0200*/  BRA.U !UP0, `(.L_x_10) ;  /* 0xfffffffd08c87547 */ /* 0x000fea000b83ffff */
.L_x_9:
[----:B------:R-:W-:Y:S05]  /*0210*/  @P1 EXIT ;  /* 0x000000000000194d */ /* 0x000fea0003800000 */
[----:B------:R-:W2:Y:S01]  /*0220*/  S2UR UR5, SR_CgaCtaId ;  /* 0x00000000000579c3 */ /* 0x000ea20000008800 */
[----:B------:R-:W-:-:S07]  /*0230*/  UMOV UR4, 0x400 ;  /* 0x0000040000047882 */ /* 0x000fce0000000000 */
[----:B0-----:R-:W0:Y:S01]  /*0240*/  LDC.64 R4, c[0x0][0x388] ;  /* 0x0000e200ff047b82 */ /* 0x001e220000000a00 */
[----:B--2---:R-:W-:Y:S01]  /*0250*/  ULEA UR4, UR5, UR4, 0x18 ;  /* 0x0000000405047291 */ /* 0x004fe2000f8ec0ff */
[----:B0-----:R-:W-:-:S08]  /*0260*/  IMAD.WIDE.U32 R4, R9, 0x8, R4 ;  /* 0x0000000809047825 */ /* 0x001fd000078e0004 */
[----:B-1----:R-:W0:Y:S04]  /*0270*/  LDS.64 R2, [UR4] ;  /* 0x00000004ff027984 */ /* 0x002e280008000a00 */
[----:B0-----:R-:W-:Y:S01]  /*0280*/  STG.E.64 desc[UR8][R4.64], R2 ;  /* 0x0000000204007986 */ /* 0x001fe2000c101b08 */
[----:B------:R-:W-:Y:S05]  /*0290*/  EXIT ;  /* 0x000000000000794d */ /* 0x000fea0003800000 */
.L_x_11:
        /* <DEDUP_REMOVED lines=14> */
.L_x_18:


//--------------------- .text._Z7reduce0PdS_      --------------------------
	.section	.text._Z7reduce0PdS_,"ax",@progbits
	.align	128
        .global         _Z7reduce0PdS_
        .type           _Z7reduce0PdS_,@function
        .size           _Z7reduce0PdS_,(.L_x_19 - _Z7reduce0PdS_)
        .other          _Z7reduce0PdS_,@"STO_CUDA_ENTRY STV_DEFAULT"
_Z7reduce0PdS_:
.text._Z7reduce0PdS_:
        /* <DEDUP_REMOVED lines=18> */
[----:B------:R-:W-:-:S07]  /*0120*/  IMAD.MOV.U32 R0, RZ, RZ, 0x1 ;  /* 0x00000001ff007424 */ /* 0x000fce00078e00ff */
.L_x_13:
[----:B------:R-:W-:-:S05]  /*0130*/  SHF.L.U32 R10, R0, 0x1, RZ ;  /* 0x00000001000a7819 */ /* 0x000fca00000006ff */
[----:B0-----:R-:W-:-:S05]  /*0140*/  VIADD R2, R10, 0xffffffff ;  /* 0xffffffff0a027836 */ /* 0x001fca0000000000 */
[----:B------:R-:W-:-:S13]  /*0150*/  LOP3.LUT P1, RZ, R2, R9, RZ, 0xc0, !PT ;  /* 0x0000000902ff7212 */ /* 0x000fda000782c0ff */
[----:B------:R-:W-:Y:S01]  /*0160*/  @!P1 LEA R6, R0, R7, 0x3 ;  /* 0x0000000700069211 */ /* 0x000fe200078e18ff */
[----:B------:R-:W-:Y:S01]  /*0170*/  @!P1 LDS.64 R4, [R7] ;  /* 0x0000000007049984 */ /* 0x000fe20000000a00 */
[----:B------:R-:W-:-:S03]  /*0180*/  IMAD.MOV.U32 R0, RZ, RZ, R10 ;  /* 0x000000ffff007224 */ /* 0x000fc600078e000a */
[----:B------:R-:W0:Y:S02]  /*0190*/  @!P1 LDS.64 R2, [R6] ;  /* 0x0000000006029984 */ /* 0x000e240000000a00 */
[----:B0-----:R-:W-:-:S07]  /*01a0*/  @!P1 DADD R2, R2, R4 ;  /* 0x0000000002029229 */ /* 0x001fce0000000004 */
[----:B------:R1:W-:Y:S01]  /*01b0*/  @!P1 STS.64 [R7], R2 ;  /* 0x0000000207009388 */ /* 0x0003e20000000a00 */
[----:B------:R-:W-:-:S13]  /*01c0*/  ISETP.GE.U32.AND P1, PT, R10, UR8, PT ;  /* 0x000000080a007c0c */ /* 0x000fda000bf26070 */
[----:B-1----:R-:W-:Y:S05]  /*01d0*/  @!P1 BRA `(.L_x_13) ;  /* 0xfffffffc00d49947 */ /* 0x002fea000383ffff */
.L_x_12:
[----:B------:R-:W-:Y:S06]  /*01e0*/  BAR.SYNC.DEFER_BLOCKING 0x0 ;  /* 0x0000000000007b1d */ /* 0x000fec0000010000 */
        /* <DEDUP_REMOVED lines=9> */
.L_x_14:
        /* <DEDUP_REMOVED lines=16> */
.L_x_19:


//--------------------- .nv.shared._Z7reduce4PdS_ --------------------------
	.section	.nv.shared._Z7reduce4PdS_,"aw",@nobits
	.sectionflags	@""
	.align	16
	.zero		1024


//--------------------- .nv.shared.reserved.0     --------------------------
	.section	.nv.shared.reserved.0,"aw",@nobits
	.weak		__nv_reservedSMEM_offset_0_alias
	.size		__nv_reservedSMEM_offset_0_alias, 0, 64
	.other		__nv_reservedSMEM_offset_0_alias,@"STO_CUDA_RESERVED_SHARED STV_DEFAULT"
__nv_reservedSMEM_offset_0_alias:
	.zero		0
	.zero		64


//--------------------- .nv.shared._Z7reduce3PdS_ --------------------------
	.section	.nv.shared._Z7reduce3PdS_,"aw",@nobits
	.sectionflags	@""
	.align	16
	.zero		1024


//--------------------- .nv.shared._Z7reduce2PdS_ --------------------------
	.section	.nv.shared._Z7reduce2PdS_,"aw",@nobits
	.sectionflags	@""
	.align	16
	.zero		1024


//--------------------- .nv.shared._Z7reduce1PdS_ --------------------------
	.section	.nv.shared._Z7reduce1PdS_,"aw",@nobits
	.sectionflags	@""
	.align	16
	.zero		1024


//--------------------- .nv.shared._Z7reduce0PdS_ --------------------------
	.section	.nv.shared._Z7reduce0PdS_,"aw",@nobits
	.sectionflags	@""
	.align	16
	.zero		1024


//--------------------- .nv.constant0._Z7reduce4PdS_ --------------------------
	.section	.nv.constant0._Z7reduce4PdS_,"a",@progbits
	.sectionflags	@""
	.align	4
.nv.constant0._Z7reduce4PdS_:
	.zero		912


//--------------------- .nv.constant0._Z7reduce3PdS_ --------------------------
	.section	.nv.constant0._Z7reduce3PdS_,"a",@progbits
	.sectionflags	@""
	.align	4
.nv.constant0._Z7reduce3PdS_:
	.zero		912


//--------------------- .nv.constant0._Z7reduce2PdS_ --------------------------
	.section	.nv.constant0._Z7reduce2PdS_,"a",@progbits
	.sectionflags	@""
	.align	4
.nv.constant0._Z7reduce2PdS_:
	.zero		912


//--------------------- .nv.constant0._Z7reduce1PdS_ --------------------------
	.section	.nv.constant0._Z7reduce1PdS_,"a",@progbits
	.sectionflags	@""
	.align	4
.nv.constant0._Z7reduce1PdS_:
	.zero		912


//--------------------- .nv.constant0._Z7reduce0PdS_ --------------------------
	.section	.nv.constant0._Z7reduce0PdS_,"a",@progbits
	.sectionflags	@""
	.align	4
.nv.constant0._Z7reduce0PdS_:
	.zero		912


//--------------------- SYMBOLS --------------------------

	.type		.nv.reservedSmem.offset0,@object
	.size		.nv.reservedSmem.offset0,0x4
	.type		.nv.reservedSmem.cap,@object
	.size		.nv.reservedSmem.cap,0x4
